//
// Generated by NVIDIA NVVM Compiler
//
// Compiler Build ID: CL-36424714
// Cuda compilation tools, release 13.0, V13.0.88
// Based on NVVM 20.0.0
//

.version 9.0
.target sm_100
.address_size 64

	// .globl	_Z20parallelPrefixKernelPKiPiiS1_S1_
// _ZZ10DeviceScaniPiS_S_E6offset has been demoted
.extern .shared .align 16 .b8 smem[];

.visible .entry _Z20parallelPrefixKernelPKiPiiS1_S1_(
	.param .u64 .ptr .align 1 _Z20parallelPrefixKernelPKiPiiS1_S1__param_0,
	.param .u64 .ptr .align 1 _Z20parallelPrefixKernelPKiPiiS1_S1__param_1,
	.param .u32 _Z20parallelPrefixKernelPKiPiiS1_S1__param_2,
	.param .u64 .ptr .align 1 _Z20parallelPrefixKernelPKiPiiS1_S1__param_3,
	.param .u64 .ptr .align 1 _Z20parallelPrefixKernelPKiPiiS1_S1__param_4
)
{
	.reg .pred 	%p<8>;
	.reg .b32 	%r<34>;
	.reg .b64 	%rd<13>;
	// demoted variable
	.shared .align 4 .u32 _ZZ10DeviceScaniPiS_S_E6offset;
	ld.param.u64 	%rd2, [_Z20parallelPrefixKernelPKiPiiS1_S1__param_0];
	ld.param.u64 	%rd3, [_Z20parallelPrefixKernelPKiPiiS1_S1__param_1];
	ld.param.u32 	%r14, [_Z20parallelPrefixKernelPKiPiiS1_S1__param_2];
	ld.param.u64 	%rd4, [_Z20parallelPrefixKernelPKiPiiS1_S1__param_3];
	ld.param.u64 	%rd5, [_Z20parallelPrefixKernelPKiPiiS1_S1__param_4];
	cvta.to.global.u64 	%rd1, %rd5;
	mov.u32 	%r1, %tid.x;
	mov.u32 	%r2, %ctaid.x;
	mov.u32 	%r3, %ntid.x;
	mad.lo.s32 	%r4, %r2, %r3, %r1;
	setp.ge.s32 	%p1, %r4, %r14;
	mov.b32 	%r33, 0;
	@%p1 bra 	$L__BB0_2;
	cvta.to.global.u64 	%rd6, %rd2;
	mul.wide.s32 	%rd7, %r4, 4;
	add.s64 	%rd8, %rd6, %rd7;
	ld.global.u32 	%r33, [%rd8];
$L__BB0_2:
	shl.b32 	%r16, %r1, 2;
	mov.u32 	%r17, smem;
	add.s32 	%r7, %r17, %r16;
	st.shared.u32 	[%r7], %r33;
	bar.sync 	0;
	setp.lt.u32 	%p2, %r3, 2;
	@%p2 bra 	$L__BB0_7;
	mov.b32 	%r31, 1;
$L__BB0_4:
	setp.lt.u32 	%p3, %r1, %r31;
	@%p3 bra 	$L__BB0_6;
	sub.s32 	%r19, %r1, %r31;
	shl.b32 	%r20, %r19, 2;
	add.s32 	%r22, %r17, %r20;
	ld.shared.u32 	%r23, [%r22];
	add.s32 	%r33, %r23, %r33;
$L__BB0_6:
	bar.sync 	0;
	st.shared.u32 	[%r7], %r33;
	bar.sync 	0;
	shl.b32 	%r31, %r31, 1;
	setp.lt.u32 	%p4, %r31, %r3;
	@%p4 bra 	$L__BB0_4;
$L__BB0_7:
	ld.shared.u32 	%r13, [%r7];
	add.s32 	%r24, %r3, -1;
	setp.ne.s32 	%p5, %r1, %r24;
	@%p5 bra 	$L__BB0_10;
$L__BB0_8:
	atom.global.or.b32 	%r25, [%rd1], 0;
	setp.lt.u32 	%p6, %r25, %r2;
	@%p6 bra 	$L__BB0_8;
	cvta.to.global.u64 	%rd9, %rd4;
	atom.global.add.u32 	%r26, [%rd9], %r13;
	st.shared.u32 	[_ZZ10DeviceScaniPiS_S_E6offset], %r26;
	membar.gl;
	atom.global.add.u32 	%r27, [%rd1], 1;
$L__BB0_10:
	setp.ge.s32 	%p7, %r4, %r14;
	bar.sync 	0;
	@%p7 bra 	$L__BB0_12;
	ld.shared.u32 	%r28, [_ZZ10DeviceScaniPiS_S_E6offset];
	cvta.to.global.u64 	%rd10, %rd3;
	mul.wide.s32 	%rd11, %r4, 4;
	add.s64 	%rd12, %rd10, %rd11;
	add.s32 	%r29, %r28, %r13;
	st.global.u32 	[%rd12], %r29;
$L__BB0_12:
	ret;

}


// ===== COMPILED SASS (sm_100) =====

	.target	sm_100

	.elftype	@"ET_EXEC"


//--------------------- .note.nv.tkinfo           --------------------------
	.section	.note.nv.tkinfo,"",@"SHT_NOTE"
	.sectionflags	@"SHF_NOTE_NV_TKINFO"
	.tkinfo
        /*0018*/ 	.word	0x00000002
        /*0030*/ 	.string	""
        /*0030*/ 	.string	"ptxas"
        /*0030*/ 	.string	"Cuda compilation tools, release 13.0, V13.0.88"
        /*0030*/ 	.string	"Build cuda_13.0.r13.0/compiler.36424714_0"
        /*0030*/ 	.string	"-arch sm_100 -m 64 "



//--------------------- .note.nv.cuinfo           --------------------------
	.section	.note.nv.cuinfo,"",@"SHT_NOTE"
	.sectionflags	@"SHF_NOTE_NV_CUINFO"
        /*0018*/ 	.short	0x0002
        /*001a*/ 	.short	0x0064
        /*001c*/ 	.short	0x0082
	.zero		2


//--------------------- .nv.info                  --------------------------
	.section	.nv.info,"",@"SHT_CUDA_INFO"
	.align	4


	//----- nvinfo : EIATTR_REGCOUNT
	.align		4
        /*0000*/ 	.byte	0x04, 0x2f
        /*0002*/ 	.short	(.L_1 - .L_0)
	.align		4
.L_0:
        /*0004*/ 	.word	index@(_Z20parallelPrefixKernelPKiPiiS1_S1_)
        /*0008*/ 	.word	0x0000000e


	//----- nvinfo : EIATTR_FRAME_SIZE
	.align		4
.L_1:
        /*000c*/ 	.byte	0x04, 0x11
        /*000e*/ 	.short	(.L_3 - .L_2)
	.align		4
.L_2:
        /*0010*/ 	.word	index@(_Z20parallelPrefixKernelPKiPiiS1_S1_)
        /*0014*/ 	.word	0x00000000


	//----- nvinfo : EIATTR_MIN_STACK_SIZE
	.align		4
.L_3:
        /*0018*/ 	.byte	0x04, 0x12
        /*001a*/ 	.short	(.L_5 - .L_4)
	.align		4
.L_4:
        /*001c*/ 	.word	index@(_Z20parallelPrefixKernelPKiPiiS1_S1_)
        /*0020*/ 	.word	0x00000000
.L_5:


//--------------------- .nv.compat                --------------------------
	.section	.nv.compat,"",@"SHT_CUDA_COMPAT_INFO"
	.align	4
        /*0000*/ 	.byte	0x02, 0x09, 0x00, 0x00, 0x02, 0x02, 0x01, 0x00, 0x02, 0x05, 0x05, 0x00, 0x03, 0x07, 0x01, 0x01
        /*0010*/ 	.byte	0x02, 0x03, 0x00, 0x00, 0x02, 0x06, 0x01, 0x00, 0x04, 0x0b, 0x08, 0x00, 0x09, 0x00, 0x00, 0x00
        /*0020*/ 	.byte	0x00, 0x00, 0x00, 0x00


//--------------------- .nv.info._Z20parallelPrefixKernelPKiPiiS1_S1_ --------------------------
	.section	.nv.info._Z20parallelPrefixKernelPKiPiiS1_S1_,"",@"SHT_CUDA_INFO"
	.sectionflags	@""
	.align	4


	//----- nvinfo : EIATTR_CUDA_API_VERSION
	.align		4
        /*0000*/ 	.byte	0x04, 0x37
        /*0002*/ 	.short	(.L_7 - .L_6)
.L_6:
        /*0004*/ 	.word	0x00000082


	//----- nvinfo : EIATTR_KPARAM_INFO
	.align		4
.L_7:
        /*0008*/ 	.byte	0x04, 0x17
        /*000a*/ 	.short	(.L_9 - .L_8)
.L_8:
        /*000c*/ 	.word	0x00000000
        /*0010*/ 	.short	0x0004
        /*0012*/ 	.short	0x0020
        /*0014*/ 	.byte	0x00, 0xf5, 0x21, 0x00


	//----- nvinfo : EIATTR_KPARAM_INFO
	.align		4
.L_9:
        /*0018*/ 	.byte	0x04, 0x17
        /*001a*/ 	.short	(.L_11 - .L_10)
.L_10:
        /*001c*/ 	.word	0x00000000
        /*0020*/ 	.short	0x0003
        /*0022*/ 	.short	0x0018
        /*0024*/ 	.byte	0x00, 0xf5, 0x21, 0x00


	//----- nvinfo : EIATTR_KPARAM_INFO
	.align		4
.L_11:
        /*0028*/ 	.byte	0x04, 0x17
        /*002a*/ 	.short	(.L_13 - .L_12)
.L_12:
        /*002c*/ 	.word	0x00000000
        /*0030*/ 	.short	0x0002
        /*0032*/ 	.short	0x0010
        /*0034*/ 	.byte	0x00, 0xf0, 0x11, 0x00


	//----- nvinfo : EIATTR_KPARAM_INFO
	.align		4
.L_13:
        /*0038*/ 	.byte	0x04, 0x17
        /*003a*/ 	.short	(.L_15 - .L_14)
.L_14:
        /*003c*/ 	.word	0x00000000
        /*0040*/ 	.short	0x0001
        /*0042*/ 	.short	0x0008
        /*0044*/ 	.byte	0x00, 0xf5, 0x21, 0x00


	//----- nvinfo : EIATTR_KPARAM_INFO
	.align		4
.L_15:
        /*0048*/ 	.byte	0x04, 0x17
        /*004a*/ 	.short	(.L_17 - .L_16)
.L_16:
        /*004c*/ 	.word	0x00000000
        /*0050*/ 	.short	0x0000
        /*0052*/ 	.short	0x0000
        /*0054*/ 	.byte	0x00, 0xf5, 0x21, 0x00


	//----- nvinfo : EIATTR_SPARSE_MMA_MASK
	.align		4
.L_17:
        /*0058*/ 	.byte	0x03, 0x50
        /*005a*/ 	.short	0x0000


	//----- nvinfo : EIATTR_MAXREG_COUNT
	.align		4
        /*005c*/ 	.byte	0x03, 0x1b
        /*005e*/ 	.short	0x00ff


	//----- nvinfo : EIATTR_NUM_BARRIERS
	.align		4
        /*0060*/ 	.byte	0x02, 0x4c
        /*0062*/ 	.byte	0x01
	.zero		1


	//----- nvinfo : EIATTR_MERCURY_ISA_VERSION
	.align		4
        /*0064*/ 	.byte	0x03, 0x5f
        /*0066*/ 	.short	0x0101


	//----- nvinfo : EIATTR_INT_WARP_WIDE_INSTR_OFFSETS
	.align		4
        /*0068*/ 	.byte	0x04, 0x31
        /*006a*/ 	.short	(.L_19 - .L_18)


	//   ....[0]....
.L_18:
        /*006c*/ 	.word	0x000002e0


	//   ....[1]....
        /*0070*/ 	.word	0x00000350


	//   ....[2]....
        /*0074*/ 	.word	0x00000390


	//   ....[3]....
        /*0078*/ 	.word	0x000003c0


	//   ....[4]....
        /*007c*/ 	.word	0x000003e0


	//   ....[5]....
        /*0080*/ 	.word	0x00000400


	//   ....[6]....
        /*0084*/ 	.word	0x00000430


	//   ....[7]....
        /*0088*/ 	.word	0x00000440


	//   ....[8]....
        /*008c*/ 	.word	0x000004b0


	//----- nvinfo : EIATTR_VRC_CTA_INIT_COUNT
	.align		4
.L_19:
        /*0090*/ 	.byte	0x02, 0x4a
	.zero		1
	.zero		1


	//----- nvinfo : EIATTR_EXIT_INSTR_OFFSETS
	.align		4
        /*0094*/ 	.byte	0x04, 0x1c
        /*0096*/ 	.short	(.L_21 - .L_20)


	//   ....[0]....
.L_20:
        /*0098*/ 	.word	0x00000540


	//   ....[1]....
        /*009c*/ 	.word	0x000005d0


	//----- nvinfo : EIATTR_CRS_STACK_SIZE
	.align		4
.L_21:
        /*00a0*/ 	.byte	0x04, 0x1e
        /*00a2*/ 	.short	(.L_23 - .L_22)
.L_22:
        /*00a4*/ 	.word	0x00000000


	//----- nvinfo : EIATTR_CBANK_PARAM_SIZE
	.align		4
.L_23:
        /*00a8*/ 	.byte	0x03, 0x19
        /*00aa*/ 	.short	0x0028


	//----- nvinfo : EIATTR_PARAM_CBANK
	.align		4
        /*00ac*/ 	.byte	0x04, 0x0a
        /*00ae*/ 	.short	(.L_25 - .L_24)
	.align		4
.L_24:
        /*00b0*/ 	.word	index@(.nv.constant0._Z20parallelPrefixKernelPKiPiiS1_S1_)
        /*00b4*/ 	.short	0x0380
        /*00b6*/ 	.short	0x0028


	//----- nvinfo : EIATTR_SW_WAR
	.align		4
.L_25:
        /*00b8*/ 	.byte	0x04, 0x36
        /*00ba*/ 	.short	(.L_27 - .L_26)
.L_26:
        /*00bc*/ 	.word	0x00000008
.L_27:


//--------------------- .nv.callgraph             --------------------------
	.section	.nv.callgraph,"",@"SHT_CUDA_CALLGRAPH"
	.align	4
	.sectionentsize	8
	.align		4
        /*0000*/ 	.word	0x00000000
	.align		4
        /*0004*/ 	.word	0xffffffff
	.align		4
        /*0008*/ 	.word	0x00000000
	.align		4
        /*000c*/ 	.word	0xfffffffe
	.align		4
        /*0010*/ 	.word	0x00000000
	.align		4
        /*0014*/ 	.word	0xfffffffd
	.align		4
        /*0018*/ 	.word	0x00000000
	.align		4
        /*001c*/ 	.word	0xfffffffc


//--------------------- .text._Z20parallelPrefixKernelPKiPiiS1_S1_ --------------------------
	.section	.text._Z20parallelPrefixKernelPKiPiiS1_S1_,"ax",@progbits
	.align	128
        .global         _Z20parallelPrefixKernelPKiPiiS1_S1_
        .type           _Z20parallelPrefixKernelPKiPiiS1_S1_,@function
        .size           _Z20parallelPrefixKernelPKiPiiS1_S1_,(.L_x_7 - _Z20parallelPrefixKernelPKiPiiS1_S1_)
        .other          _Z20parallelPrefixKernelPKiPiiS1_S1_,@"STO_CUDA_ENTRY STV_DEFAULT"
_Z20parallelPrefixKernelPKiPiiS1_S1_:
.text._Z20parallelPrefixKernelPKiPiiS1_S1_:
[----:B------:R-:W-:Y:S01]  /*0000*/  LDC R1, c[0x0][0x37c] ;  /* 0x0000df00ff017b82 */ /* 0x000fe20000000800 */
[----:B------:R-:W0:Y:S07]  /*0010*/  S2R R9, SR_TID.X ;  /* 0x0000000000097919 */ /* 0x000e2e0000002100 */
[----:B------:R-:W0:Y:S01]  /*0020*/  S2UR UR8, SR_CTAID.X ;  /* 0x00000000000879c3 */ /* 0x000e220000002500 */
[----:B------:R-:W1:Y:S01]  /*0030*/  LDCU UR4, c[0x0][0x390] ;  /* 0x00007200ff0477ac */ /* 0x000e620008000800 */
[----:B------:R-:W-:Y:S01]  /*0040*/  IMAD.MOV.U32 R4, RZ, RZ, RZ ;  /* 0x000000ffff047224 */ /* 0x000fe200078e00ff */
[----:B------:R-:W2:Y:S05]  /*0050*/  LDCU.64 UR6, c[0x0][0x358] ;  /* 0x00006b00ff0677ac */ /* 0x000eaa0008000a00 */
[----:B------:R-:W0:Y:S02]  /*0060*/  LDC R6, c[0x0][0x360] ;  /* 0x0000d800ff067b82 */ /* 0x000e240000000800 */
[----:B0-----:R-:W-:-:S05]  /*0070*/  IMAD R0, R6, UR8, R9 ;  /* 0x0000000806007c24 */ /* 0x001fca000f8e0209 */
[----:B-1----:R-:W-:-:S13]  /*0080*/  ISETP.GE.AND P0, PT, R0, UR4, PT ;  /* 0x0000000400007c0c */ /* 0x002fda000bf06270 */
[----:B------:R-:W0:Y:S02]  /*0090*/  @!P0 LDC.64 R2, c[0x0][0x380] ;  /* 0x0000e000ff028b82 */ /* 0x000e240000000a00 */
[----:B0-----:R-:W-:-:S05]  /*00a0*/  @!P0 IMAD.WIDE R2, R0, 0x4, R2 ;  /* 0x0000000400028825 */ /* 0x001fca00078e0202 */
[----:B--2---:R-:W2:Y:S01]  /*00b0*/  @!P0 LDG.E R4, desc[UR6][R2.64] ;  /* 0x0000000602048981 */ /* 0x004ea2000c1e1900 */
[----:B------:R-:W0:Y:S01]  /*00c0*/  S2UR UR5, SR_CgaCtaId ;  /* 0x00000000000579c3 */ /* 0x000e220000008800 */
[----:B------:R-:W-:Y:S01]  /*00d0*/  UMOV UR4, 0x400 ;  /* 0x0000040000047882 */ /* 0x000fe20000000000 */
[----:B------:R-:W-:Y:S01]  /*00e0*/  ISETP.GE.U32.AND P0, PT, R6, 0x2, PT ;  /* 0x000000020600780c */ /* 0x000fe20003f06070 */
[----:B------:R-:W-:-:S04]  /*00f0*/  UIADD3 UR4, UPT, UPT, UR4, 0x10, URZ ;  /* 0x0000001004047890 */ /* 0x000fc8000fffe0ff */
[----:B0-----:R-:W-:-:S06]  /*0100*/  ULEA UR4, UR5, UR4, 0x18 ;  /* 0x0000000405047291 */ /* 0x001fcc000f8ec0ff */
[----:B------:R-:W-:-:S05]  /*0110*/  LEA R5, R9, UR4, 0x2 ;  /* 0x0000000409057c11 */ /* 0x000fca000f8e10ff */
[----:B--2---:R0:W-:Y:S01]  /*0120*/  STS [R5], R4 ;  /* 0x0000000405007388 */ /* 0x0041e20000000800 */
[----:B------:R-:W-:Y:S06]  /*0130*/  BAR.SYNC.DEFER_BLOCKING 0x0 ;  /* 0x0000000000007b1d */ /* 0x000fec0000010000 */
[----:B------:R-:W-:Y:S05]  /*0140*/  @!P0 BRA `(.L_x_0) ;  /* 0x0000000000308947 */ /* 0x000fea0003800000 */
[----:B------:R-:W-:-:S05]  /*0150*/  UMOV UR5, 0x1 ;  /* 0x0000000100057882 */ /* 0x000fca0000000000 */
.L_x_1:
[----:B------:R-:W-:-:S13]  /*0160*/  ISETP.GE.U32.AND P0, PT, R9, UR5, PT ;  /* 0x0000000509007c0c */ /* 0x000fda000bf06070 */
[----:B------:R-:W-:Y:S01]  /*0170*/  @P0 VIADD R2, R9, -UR5 ;  /* 0x8000000509020c36 */ /* 0x000fe20008000000 */
[----:B------:R-:W-:-:S04]  /*0180*/  USHF.L.U32 UR5, UR5, 0x1, URZ ;  /* 0x0000000105057899 */ /* 0x000fc800080006ff */
[----:B------:R-:W-:-:S05]  /*0190*/  @P0 LEA R2, R2, UR4, 0x2 ;  /* 0x0000000402020c11 */ /* 0x000fca000f8e10ff */
[----:B------:R-:W0:Y:S02]  /*01a0*/  @P0 LDS R3, [R2] ;  /* 0x0000000002030984 */ /* 0x000e240000000800 */
[----:B0-----:R-:W-:Y:S01]  /*01b0*/  @P0 IMAD.IADD R4, R4, 0x1, R3 ;  /* 0x0000000104040824 */ /* 0x001fe200078e0203 */
[----:B------:R-:W-:Y:S01]  /*01c0*/  BAR.SYNC.DEFER_BLOCKING 0x0 ;  /* 0x0000000000007b1d */ /* 0x000fe20000010000 */
[----:B------:R-:W-:-:S05]  /*01d0*/  ISETP.LE.U32.AND P0, PT, R6, UR5, PT ;  /* 0x0000000506007c0c */ /* 0x000fca000bf03070 */
[----:B------:R1:W-:Y:S02]  /*01e0*/  STS [R5], R4 ;  /* 0x0000000405007388 */ /* 0x0003e40000000800 */
[----:B------:R-:W-:Y:S06]  /*01f0*/  BAR.SYNC.DEFER_BLOCKING 0x0 ;  /* 0x0000000000007b1d */ /* 0x000fec0000010000 */
[----:B-1----:R-:W-:Y:S05]  /*0200*/  @!P0 BRA `(.L_x_1) ;  /* 0xfffffffc00d48947 */ /* 0x002fea000383ffff */
.L_x_0:
[----:B------:R1:W2:Y:S01]  /*0210*/  LDS R7, [R5] ;  /* 0x0000000005077984 */ /* 0x0002a20000000800 */
[----:B------:R-:W-:-:S05]  /*0220*/  VIADD R2, R6, 0xffffffff ;  /* 0xffffffff06027836 */ /* 0x000fca0000000000 */
[----:B------:R-:W-:-:S13]  /*0230*/  ISETP.NE.AND P0, PT, R9, R2, PT ;  /* 0x000000020900720c */ /* 0x000fda0003f05270 */
[----:B-1----:R-:W-:Y:S05]  /*0240*/  @P0 BRA `(.L_x_2) ;  /* 0x0000000000ac0947 */ /* 0x002fea0003800000 */
[----:B------:R-:W1:Y:S01]  /*0250*/  LDC.64 R2, c[0x0][0x3a0] ;  /* 0x0000e800ff027b82 */ /* 0x000e620000000a00 */
[----:B------:R-:W-:Y:S01]  /*0260*/  BSSY B0, `(.L_x_3) ;  /* 0x0000005000007945 */ /* 0x000fe20003800000 */
.L_x_4:
[----:B------:R-:W-:Y:S05]  /*0270*/  YIELD ;  /* 0x0000000000007946 */ /* 0x000fea0003800000 */
[----:B01----:R-:W3:Y:S02]  /*0280*/  ATOMG.E.OR.STRONG.GPU PT, R4, desc[UR6][R2.64], RZ ;  /* 0x800000ff020479a8 */ /* 0x003ee4000b1ef106 */
[----:B---3--:R-:W-:-:S13]  /*0290*/  ISETP.GE.U32.AND P0, PT, R4, UR8, PT ;  /* 0x0000000804007c0c */ /* 0x008fda000bf06070 */
[----:B------:R-:W-:Y:S05]  /*02a0*/  @!P0 BRA `(.L_x_4) ;  /* 0xfffffffc00f08947 */ /* 0x000fea000383ffff */
[----:B------:R-:W-:Y:S05]  /*02b0*/  BSYNC B0 ;  /* 0x0000000000007941 */ /* 0x000fea0003800000 */
.L_x_3:
[----:B------:R-:W0:Y:S01]  /*02c0*/  S2UR UR5, SR_CgaCtaId ;  /* 0x00000000000579c3 */ /* 0x000e220000008800 */
[----:B------:R-:W1:Y:S01]  /*02d0*/  S2R R10, SR_LANEID ;  /* 0x00000000000a7919 */ /* 0x000e620000000000 */
[----:B------:R-:W-:Y:S01]  /*02e0*/  VOTE.ANY R6, PT, PT ;  /* 0x0000000000067806 */ /* 0x000fe200038e0100 */
[----:B------:R-:W-:-:S03]  /*02f0*/  UMOV UR4, 0x400 ;  /* 0x0000040000047882 */ /* 0x000fc60000000000 */
[----:B------:R-:W-:Y:S02]  /*0300*/  ISETP.EQ.U32.AND P0, PT, R6, -0x1, PT ;  /* 0xffffffff0600780c */ /* 0x000fe40003f02070 */
[----:B------:R-:W2:Y:S01]  /*0310*/  LDC.64 R4, c[0x0][0x398] ;  /* 0x0000e600ff047b82 */ /* 0x000ea20000000a00 */
[----:B0-----:R-:W-:-:S10]  /*0320*/  ULEA UR4, UR5, UR4, 0x18 ;  /* 0x0000000405047291 */ /* 0x001fd4000f8ec0ff */
[----:B--2---:R0:W5:Y:S01]  /*0330*/  @!P0 ATOMG.E.ADD.STRONG.GPU PT, R6, desc[UR6][R4.64], R7 ;  /* 0x80000007040689a8 */ /* 0x00416200081ef106 */
[----:B-1----:R-:W-:Y:S05]  /*0340*/  @!P0 BRA `(.L_x_5) ;  /* 0x0000000000448947 */ /* 0x002fea0003800000 */
[----:B-----5:R-:W1:Y:S01]  /*0350*/  SHFL.UP P0, R6, R7, 0x1, RZ ;  /* 0x0420000007067989 */ /* 0x020e6200000000ff */
[----:B------:R-:W-:Y:S01]  /*0360*/  IMAD.MOV.U32 R9, RZ, RZ, R7 ;  /* 0x000000ffff097224 */ /* 0x000fe200078e0007 */
[----:B------:R-:W2:Y:S01]  /*0370*/  S2R R8, SR_LANEID ;  /* 0x0000000000087919 */ /* 0x000ea20000000000 */
[----:B-1----:R-:W-:-:S05]  /*0380*/  @P0 IMAD.IADD.U32 R9, R7, 0x1, R6 ;  /* 0x0000000107090824 */ /* 0x002fca00078e0006 */
[----:B------:R-:W1:Y:S01]  /*0390*/  SHFL.UP P0, R6, R9, 0x2, RZ ;  /* 0x0440000009067989 */ /* 0x000e6200000000ff */
[----:B--2---:R-:W-:Y:S02]  /*03a0*/  ISETP.EQ.U32.AND P1, PT, R8, 0x1f, PT ;  /* 0x0000001f0800780c */ /* 0x004fe40003f22070 */
[----:B-1----:R-:W-:-:S05]  /*03b0*/  @P0 IADD3 R9, PT, PT, R9, R6, RZ ;  /* 0x0000000609090210 */ /* 0x002fca0007ffe0ff */
[----:B------:R-:W1:Y:S02]  /*03c0*/  SHFL.UP P0, R6, R9, 0x4, RZ ;  /* 0x0480000009067989 */ /* 0x000e6400000000ff */
[----:B-1----:R-:W-:-:S05]  /*03d0*/  @P0 IMAD.IADD.U32 R9, R9, 0x1, R6 ;  /* 0x0000000109090824 */ /* 0x002fca00078e0006 */
[----:B------:R-:W1:Y:S02]  /*03e0*/  SHFL.UP P0, R6, R9, 0x8, RZ ;  /* 0x0500000009067989 */ /* 0x000e6400000000ff */
[----:B-1----:R-:W-:-:S05]  /*03f0*/  @P0 IMAD.IADD.U32 R9, R9, 0x1, R6 ;  /* 0x0000000109090824 */ /* 0x002fca00078e0006 */
[----:B------:R-:W1:Y:S02]  /*0400*/  SHFL.UP P0, R6, R9, 0x10, RZ ;  /* 0x0600000009067989 */ /* 0x000e6400000000ff */
[----:B-1----:R-:W-:-:S05]  /*0410*/  @P0 IMAD.IADD.U32 R9, R9, 0x1, R6 ;  /* 0x0000000109090824 */ /* 0x002fca00078e0006 */
[----:B0-----:R-:W2:Y:S04]  /*0420*/  @P1 ATOMG.E.ADD.STRONG.GPU PT, R4, desc[UR6][R4.64], R9 ;  /* 0x80000009040419a8 */ /* 0x001ea800081ef106 */
[----:B------:R-:W-:Y:S04]  /*0430*/  SHFL.UP P0, R11, R9, 0x1, RZ ;  /* 0x04200000090b7989 */ /* 0x000fe800000000ff */
[----:B--2---:R-:W0:Y:S02]  /*0440*/  SHFL.IDX PT, R6, R4, 0x1f, 0x1f ;  /* 0x03e01f0004067f89 */ /* 0x004e2400000e0000 */
[----:B0-----:R-:W-:-:S07]  /*0450*/  @P0 IADD3 R6, PT, PT, R6, R11, RZ ;  /* 0x0000000b06060210 */ /* 0x001fce0007ffe0ff */
.L_x_5:
[----:B-----5:R1:W-:Y:S01]  /*0460*/  STS [UR4], R6 ;  /* 0x00000006ff007988 */ /* 0x0203e20008000804 */
[----:B------:R-:W-:Y:S06]  /*0470*/  MEMBAR.SC.GPU ;  /* 0x0000000000007992 */ /* 0x000fec0000002000 */
[----:B------:R-:W-:-:S00]  /*0480*/  ERRBAR ;  /* 0x00000000000079ab */ /* 0x000fc00000000000 */
[----:B------:R-:W-:Y:S06]  /*0490*/  CGAERRBAR ;  /* 0x00000000000075ab */ /* 0x000fec0000000000 */
[----:B------:R-:W-:Y:S01]  /*04a0*/  CCTL.IVALL ;  /* 0x00000000ff00798f */ /* 0x000fe20002000000 */
[----:B------:R-:W-:Y:S02]  /*04b0*/  VOTEU.ANY UR4, UPT, PT ;  /* 0x0000000000047886 */ /* 0x000fe400038e0100 */
[----:B------:R-:W-:Y:S02]  /*04c0*/  UFLO.U32 UR5, UR4 ;  /* 0x00000004000572bd */ /* 0x000fe400080e0000 */
[----:B0-----:R-:W0:Y:S04]  /*04d0*/  POPC R5, UR4 ;  /* 0x0000000400057d09 */ /* 0x001e280008000000 */
[----:B------:R-:W-:-:S13]  /*04e0*/  ISETP.EQ.U32.AND P0, PT, R10, UR5, PT ;  /* 0x000000050a007c0c */ /* 0x000fda000bf02070 */
[----:B0-----:R1:W5:Y:S02]  /*04f0*/  @P0 ATOMG.E.ADD.STRONG.GPU PT, RZ, desc[UR6][R2.64], R5 ;  /* 0x8000000502ff09a8 */ /* 0x00136400081ef106 */
.L_x_2:
[----:B------:R-:W3:Y:S02]  /*0500*/  LDCU UR4, c[0x0][0x390] ;  /* 0x00007200ff0477ac */ /* 0x000ee40008000800 */
[----:B---3--:R-:W-:Y:S01]  /*0510*/  ISETP.GE.AND P0, PT, R0, UR4, PT ;  /* 0x0000000400007c0c */ /* 0x008fe2000bf06270 */
[----:B------:R-:W-:Y:S05]  /*0520*/  WARPSYNC.ALL ;  /* 0x0000000000007948 */ /* 0x000fea0003800000 */
[----:B------:R-:W-:Y:S07]  /*0530*/  BAR.SYNC.DEFER_BLOCKING 0x0 ;  /* 0x0000000000007b1d */ /* 0x000fee0000010000 */
[----:B------:R-:W-:Y:S05]  /*0540*/  @P0 EXIT ;  /* 0x000000000000094d */ /* 0x000fea0003800000 */
[----:B------:R-:W3:Y:S01]  /*0550*/  S2UR UR5, SR_CgaCtaId ;  /* 0x00000000000579c3 */ /* 0x000ee20000008800 */
[----:B------:R-:W-:-:S07]  /*0560*/  UMOV UR4, 0x400 ;  /* 0x0000040000047882 */ /* 0x000fce0000000000 */
[----:B-1----:R-:W1:Y:S01]  /*0570*/  LDC.64 R2, c[0x0][0x388] ;  /* 0x0000e200ff027b82 */ /* 0x002e620000000a00 */
[----:B---3--:R-:W-:Y:S01]  /*0580*/  ULEA UR4, UR5, UR4, 0x18 ;  /* 0x0000000405047291 */ /* 0x008fe2000f8ec0ff */
[----:B-1----:R-:W-:-:S08]  /*0590*/  IMAD.WIDE R2, R0, 0x4, R2 ;  /* 0x0000000400027825 */ /* 0x002fd000078e0202 */
[----:B0-----:R-:W2:Y:S02]  /*05a0*/  LDS R4, [UR4] ;  /* 0x00000004ff047984 */ /* 0x001ea40008000800 */
[----:B--2---:R-:W-:-:S05]  /*05b0*/  IMAD.IADD R7, R7, 0x1, R4 ;  /* 0x0000000107077824 */ /* 0x004fca00078e0204 */
[----:B------:R-:W-:Y:S01]  /*05c0*/  STG.E desc[UR6][R2.64], R7 ;  /* 0x0000000702007986 */ /* 0x000fe2000c101906 */
[----:B------:R-:W-:Y:S05]  /*05d0*/  EXIT ;  /* 0x000000000000794d */ /* 0x000fea0003800000 */
.L_x_6:
[----:B------:R-:W-:-:S00]  /*05e0*/  BRA `(.L_x_6) ;  /* 0xfffffffc00fc7947 */ /* 0x000fc0000383ffff */
[----:B------:R-:W-:-:S00]  /*05f0*/  NOP ;  /* 0x0000000000007918 */ /* 0x000fc00000000000 */
        /* <DEDUP_REMOVED lines=8> */
.L_x_7:


//--------------------- .nv.shared._Z20parallelPrefixKernelPKiPiiS1_S1_ --------------------------
	.section	.nv.shared._Z20parallelPrefixKernelPKiPiiS1_S1_,"aw",@nobits
	.sectionflags	@""
	.align	16
.nv.shared._Z20parallelPrefixKernelPKiPiiS1_S1_:
	.zero		1040


//--------------------- .nv.shared.reserved.0     --------------------------
	.section	.nv.shared.reserved.0,"aw",@nobits
	.weak		__nv_reservedSMEM_offset_0_alias
	.size		__nv_reservedSMEM_offset_0_alias, 0, 64
	.other		__nv_reservedSMEM_offset_0_alias,@"STO_CUDA_RESERVED_SHARED STV_DEFAULT"
__nv_reservedSMEM_offset_0_alias:
	.zero		0
	.zero		64


//--------------------- .nv.constant0._Z20parallelPrefixKernelPKiPiiS1_S1_ --------------------------
	.section	.nv.constant0._Z20parallelPrefixKernelPKiPiiS1_S1_,"a",@progbits
	.sectionflags	@""
	.align	4
.nv.constant0._Z20parallelPrefixKernelPKiPiiS1_S1_:
	.zero		936


//--------------------- SYMBOLS --------------------------

	.type		.nv.reservedSmem.offset0,@object
	.size		.nv.reservedSmem.offset0,0x4
	.type		.nv.reservedSmem.cap,@object
	.size		.nv.reservedSmem.cap,0x4
